//
// Generated by NVIDIA NVVM Compiler
//
// Compiler Build ID: CL-36424714
// Cuda compilation tools, release 13.0, V13.0.88
// Based on NVVM 20.0.0
//

.version 9.0
.target sm_100
.address_size 64

	// .globl	_Z10stencil_ldPfS_
.const .align 4 .b8 coef[20];
// _ZZ10stencil_ldPfS_E4smem has been demoted
// _ZZ19stencil_ld_readonlyPfS_S_E4smem has been demoted

.visible .entry _Z10stencil_ldPfS_(
	.param .u64 .ptr .align 1 _Z10stencil_ldPfS__param_0,
	.param .u64 .ptr .align 1 _Z10stencil_ldPfS__param_1
)
{
	.reg .pred 	%p<2>;
	.reg .b32 	%r<8>;
	.reg .b32 	%f<28>;
	.reg .b64 	%rd<9>;
	// demoted variable
	.shared .align 4 .b8 _ZZ10stencil_ldPfS_E4smem[160];
	ld.param.u64 	%rd3, [_Z10stencil_ldPfS__param_0];
	ld.param.u64 	%rd2, [_Z10stencil_ldPfS__param_1];
	cvta.to.global.u64 	%rd4, %rd3;
	mov.u32 	%r3, %tid.x;
	mov.u32 	%r4, %ctaid.x;
	mov.u32 	%r5, %ntid.x;
	mad.lo.s32 	%r1, %r4, %r5, %r3;
	mul.wide.s32 	%rd5, %r1, 4;
	add.s64 	%rd1, %rd4, %rd5;
	ld.global.f32 	%f1, [%rd1];
	shl.b32 	%r6, %r3, 2;
	mov.u32 	%r7, _ZZ10stencil_ldPfS_E4smem;
	add.s32 	%r2, %r7, %r6;
	st.shared.f32 	[%r2+16], %f1;
	setp.gt.u32 	%p1, %r3, 3;
	@%p1 bra 	$L__BB0_2;
	ld.global.f32 	%f2, [%rd1+-16];
	st.shared.f32 	[%r2], %f2;
	ld.global.f32 	%f3, [%rd1+128];
	st.shared.f32 	[%r2+144], %f3;
$L__BB0_2:
	bar.sync 	0;
	ld.const.f32 	%f4, [coef];
	ld.shared.f32 	%f5, [%r2+16];
	sub.f32 	%f6, %f5, %f5;
	fma.rn.f32 	%f7, %f4, %f6, 0f00000000;
	ld.const.f32 	%f8, [coef+4];
	ld.shared.f32 	%f9, [%r2+20];
	ld.shared.f32 	%f10, [%r2+12];
	sub.f32 	%f11, %f9, %f10;
	fma.rn.f32 	%f12, %f8, %f11, %f7;
	ld.const.f32 	%f13, [coef+8];
	ld.shared.f32 	%f14, [%r2+24];
	ld.shared.f32 	%f15, [%r2+8];
	sub.f32 	%f16, %f14, %f15;
	fma.rn.f32 	%f17, %f13, %f16, %f12;
	ld.const.f32 	%f18, [coef+12];
	ld.shared.f32 	%f19, [%r2+28];
	ld.shared.f32 	%f20, [%r2+4];
	sub.f32 	%f21, %f19, %f20;
	fma.rn.f32 	%f22, %f18, %f21, %f17;
	ld.const.f32 	%f23, [coef+16];
	ld.shared.f32 	%f24, [%r2+32];
	ld.shared.f32 	%f25, [%r2];
	sub.f32 	%f26, %f24, %f25;
	fma.rn.f32 	%f27, %f23, %f26, %f22;
	cvta.to.global.u64 	%rd6, %rd2;
	add.s64 	%rd8, %rd6, %rd5;
	st.global.f32 	[%rd8], %f27;
	ret;

}
	// .globl	_Z19stencil_ld_readonlyPfS_S_
.visible .entry _Z19stencil_ld_readonlyPfS_S_(
	.param .u64 .ptr .align 1 _Z19stencil_ld_readonlyPfS_S__param_0,
	.param .u64 .ptr .align 1 _Z19stencil_ld_readonlyPfS_S__param_1,
	.param .u64 .ptr .align 1 _Z19stencil_ld_readonlyPfS_S__param_2
)
{
	.reg .pred 	%p<2>;
	.reg .b32 	%r<8>;
	.reg .b32 	%f<28>;
	.reg .b64 	%rd<11>;
	// demoted variable
	.shared .align 4 .b8 _ZZ19stencil_ld_readonlyPfS_S_E4smem[160];
	ld.param.u64 	%rd4, [_Z19stencil_ld_readonlyPfS_S__param_0];
	ld.param.u64 	%rd2, [_Z19stencil_ld_readonlyPfS_S__param_1];
	ld.param.u64 	%rd3, [_Z19stencil_ld_readonlyPfS_S__param_2];
	cvta.to.global.u64 	%rd5, %rd4;
	mov.u32 	%r3, %tid.x;
	mov.u32 	%r4, %ctaid.x;
	mov.u32 	%r5, %ntid.x;
	mad.lo.s32 	%r1, %r4, %r5, %r3;
	mul.wide.s32 	%rd6, %r1, 4;
	add.s64 	%rd1, %rd5, %rd6;
	ld.global.f32 	%f1, [%rd1];
	shl.b32 	%r6, %r3, 2;
	mov.u32 	%r7, _ZZ19stencil_ld_readonlyPfS_S_E4smem;
	add.s32 	%r2, %r7, %r6;
	st.shared.f32 	[%r2+16], %f1;
	setp.gt.u32 	%p1, %r3, 3;
	@%p1 bra 	$L__BB1_2;
	ld.global.f32 	%f2, [%rd1+-16];
	st.shared.f32 	[%r2], %f2;
	ld.global.f32 	%f3, [%rd1+128];
	st.shared.f32 	[%r2+144], %f3;
$L__BB1_2:
	bar.sync 	0;
	cvta.to.global.u64 	%rd7, %rd3;
	ld.global.nc.f32 	%f4, [%rd7];
	ld.shared.f32 	%f5, [%r2+16];
	sub.f32 	%f6, %f5, %f5;
	fma.rn.f32 	%f7, %f4, %f6, 0f00000000;
	ld.global.nc.f32 	%f8, [%rd7+4];
	ld.shared.f32 	%f9, [%r2+20];
	ld.shared.f32 	%f10, [%r2+12];
	sub.f32 	%f11, %f9, %f10;
	fma.rn.f32 	%f12, %f8, %f11, %f7;
	ld.global.nc.f32 	%f13, [%rd7+8];
	ld.shared.f32 	%f14, [%r2+24];
	ld.shared.f32 	%f15, [%r2+8];
	sub.f32 	%f16, %f14, %f15;
	fma.rn.f32 	%f17, %f13, %f16, %f12;
	ld.global.nc.f32 	%f18, [%rd7+12];
	ld.shared.f32 	%f19, [%r2+28];
	ld.shared.f32 	%f20, [%r2+4];
	sub.f32 	%f21, %f19, %f20;
	fma.rn.f32 	%f22, %f18, %f21, %f17;
	ld.global.nc.f32 	%f23, [%rd7+16];
	ld.shared.f32 	%f24, [%r2+32];
	ld.shared.f32 	%f25, [%r2];
	sub.f32 	%f26, %f24, %f25;
	fma.rn.f32 	%f27, %f23, %f26, %f22;
	cvta.to.global.u64 	%rd8, %rd2;
	add.s64 	%rd10, %rd8, %rd6;
	st.global.f32 	[%rd10], %f27;
	ret;

}


// ===== COMPILED SASS (sm_100) =====

	.target	sm_100

	.elftype	@"ET_EXEC"


//--------------------- .note.nv.tkinfo           --------------------------
	.section	.note.nv.tkinfo,"",@"SHT_NOTE"
	.sectionflags	@"SHF_NOTE_NV_TKINFO"
	.tkinfo
        /*0018*/ 	.word	0x00000002
        /*0030*/ 	.string	""
        /*0030*/ 	.string	"ptxas"
        /*0030*/ 	.string	"Cuda compilation tools, release 13.0, V13.0.88"
        /*0030*/ 	.string	"Build cuda_13.0.r13.0/compiler.36424714_0"
        /*0030*/ 	.string	"-arch sm_100 -m 64 "



//--------------------- .note.nv.cuinfo           --------------------------
	.section	.note.nv.cuinfo,"",@"SHT_NOTE"
	.sectionflags	@"SHF_NOTE_NV_CUINFO"
        /*0018*/ 	.short	0x0002
        /*001a*/ 	.short	0x0064
        /*001c*/ 	.short	0x0082
	.zero		2


//--------------------- .nv.info                  --------------------------
	.section	.nv.info,"",@"SHT_CUDA_INFO"
	.align	4


	//----- nvinfo : EIATTR_REGCOUNT
	.align		4
        /*0000*/ 	.byte	0x04, 0x2f
        /*0002*/ 	.short	(.L_2 - .L_1)
	.align		4
.L_1:
        /*0004*/ 	.word	index@(_Z10stencil_ldPfS_)
        /*0008*/ 	.word	0x00000012


	//----- nvinfo : EIATTR_FRAME_SIZE
	.align		4
.L_2:
        /*000c*/ 	.byte	0x04, 0x11
        /*000e*/ 	.short	(.L_4 - .L_3)
	.align		4
.L_3:
        /*0010*/ 	.word	index@(_Z10stencil_ldPfS_)
        /*0014*/ 	.word	0x00000000


	//----- nvinfo : EIATTR_REGCOUNT
	.align		4
.L_4:
        /*0018*/ 	.byte	0x04, 0x2f
        /*001a*/ 	.short	(.L_6 - .L_5)
	.align		4
.L_5:
        /*001c*/ 	.word	index@(_Z19stencil_ld_readonlyPfS_S_)
        /*0020*/ 	.word	0x00000018


	//----- nvinfo : EIATTR_FRAME_SIZE
	.align		4
.L_6:
        /*0024*/ 	.byte	0x04, 0x11
        /*0026*/ 	.short	(.L_8 - .L_7)
	.align		4
.L_7:
        /*0028*/ 	.word	index@(_Z19stencil_ld_readonlyPfS_S_)
        /*002c*/ 	.word	0x00000000


	//----- nvinfo : EIATTR_MIN_STACK_SIZE
	.align		4
.L_8:
        /*0030*/ 	.byte	0x04, 0x12
        /*0032*/ 	.short	(.L_10 - .L_9)
	.align		4
.L_9:
        /*0034*/ 	.word	index@(_Z19stencil_ld_readonlyPfS_S_)
        /*0038*/ 	.word	0x00000000


	//----- nvinfo : EIATTR_MIN_STACK_SIZE
	.align		4
.L_10:
        /*003c*/ 	.byte	0x04, 0x12
        /*003e*/ 	.short	(.L_12 - .L_11)
	.align		4
.L_11:
        /*0040*/ 	.word	index@(_Z10stencil_ldPfS_)
        /*0044*/ 	.word	0x00000000
.L_12:


//--------------------- .nv.compat                --------------------------
	.section	.nv.compat,"",@"SHT_CUDA_COMPAT_INFO"
	.align	4
        /*0000*/ 	.byte	0x02, 0x09, 0x00, 0x00, 0x02, 0x02, 0x01, 0x00, 0x02, 0x05, 0x05, 0x00, 0x03, 0x07, 0x01, 0x01
        /*0010*/ 	.byte	0x02, 0x03, 0x00, 0x00, 0x02, 0x06, 0x01, 0x00, 0x04, 0x0b, 0x08, 0x00, 0x09, 0x00, 0x00, 0x00
        /*0020*/ 	.byte	0x00, 0x00, 0x00, 0x00


//--------------------- .nv.info._Z19stencil_ld_readonlyPfS_S_ --------------------------
	.section	.nv.info._Z19stencil_ld_readonlyPfS_S_,"",@"SHT_CUDA_INFO"
	.sectionflags	@""
	.align	4


	//----- nvinfo : EIATTR_CUDA_API_VERSION
	.align		4
        /*0000*/ 	.byte	0x04, 0x37
        /*0002*/ 	.short	(.L_14 - .L_13)
.L_13:
        /*0004*/ 	.word	0x00000082


	//----- nvinfo : EIATTR_KPARAM_INFO
	.align		4
.L_14:
        /*0008*/ 	.byte	0x04, 0x17
        /*000a*/ 	.short	(.L_16 - .L_15)
.L_15:
        /*000c*/ 	.word	0x00000000
        /*0010*/ 	.short	0x0002
        /*0012*/ 	.short	0x0010
        /*0014*/ 	.byte	0x00, 0xf5, 0x21, 0x00


	//----- nvinfo : EIATTR_KPARAM_INFO
	.align		4
.L_16:
        /*0018*/ 	.byte	0x04, 0x17
        /*001a*/ 	.short	(.L_18 - .L_17)
.L_17:
        /*001c*/ 	.word	0x00000000
        /*0020*/ 	.short	0x0001
        /*0022*/ 	.short	0x0008
        /*0024*/ 	.byte	0x00, 0xf5, 0x21, 0x00


	//----- nvinfo : EIATTR_KPARAM_INFO
	.align		4
.L_18:
        /*0028*/ 	.byte	0x04, 0x17
        /*002a*/ 	.short	(.L_20 - .L_19)
.L_19:
        /*002c*/ 	.word	0x00000000
        /*0030*/ 	.short	0x0000
        /*0032*/ 	.short	0x0000
        /*0034*/ 	.byte	0x00, 0xf5, 0x21, 0x00


	//----- nvinfo : EIATTR_SPARSE_MMA_MASK
	.align		4
.L_20:
        /*0038*/ 	.byte	0x03, 0x50
        /*003a*/ 	.short	0x0000


	//----- nvinfo : EIATTR_MAXREG_COUNT
	.align		4
        /*003c*/ 	.byte	0x03, 0x1b
        /*003e*/ 	.short	0x00ff


	//----- nvinfo : EIATTR_NUM_BARRIERS
	.align		4
        /*0040*/ 	.byte	0x02, 0x4c
        /*0042*/ 	.byte	0x01
	.zero		1


	//----- nvinfo : EIATTR_MERCURY_ISA_VERSION
	.align		4
        /*0044*/ 	.byte	0x03, 0x5f
        /*0046*/ 	.short	0x0101


	//----- nvinfo : EIATTR_VRC_CTA_INIT_COUNT
	.align		4
        /*0048*/ 	.byte	0x02, 0x4a
	.zero		1
	.zero		1


	//----- nvinfo : EIATTR_EXIT_INSTR_OFFSETS
	.align		4
        /*004c*/ 	.byte	0x04, 0x1c
        /*004e*/ 	.short	(.L_22 - .L_21)


	//   ....[0]....
.L_21:
        /*0050*/ 	.word	0x00000300


	//----- nvinfo : EIATTR_CBANK_PARAM_SIZE
	.align		4
.L_22:
        /*0054*/ 	.byte	0x03, 0x19
        /*0056*/ 	.short	0x0018


	//----- nvinfo : EIATTR_PARAM_CBANK
	.align		4
        /*0058*/ 	.byte	0x04, 0x0a
        /*005a*/ 	.short	(.L_24 - .L_23)
	.align		4
.L_23:
        /*005c*/ 	.word	index@(.nv.constant0._Z19stencil_ld_readonlyPfS_S_)
        /*0060*/ 	.short	0x0380
        /*0062*/ 	.short	0x0018


	//----- nvinfo : EIATTR_SW_WAR
	.align		4
.L_24:
        /*0064*/ 	.byte	0x04, 0x36
        /*0066*/ 	.short	(.L_26 - .L_25)
.L_25:
        /*0068*/ 	.word	0x00000008
.L_26:


//--------------------- .nv.info._Z10stencil_ldPfS_ --------------------------
	.section	.nv.info._Z10stencil_ldPfS_,"",@"SHT_CUDA_INFO"
	.sectionflags	@""
	.align	4


	//----- nvinfo : EIATTR_CUDA_API_VERSION
	.align		4
        /*0000*/ 	.byte	0x04, 0x37
        /*0002*/ 	.short	(.L_28 - .L_27)
.L_27:
        /*0004*/ 	.word	0x00000082


	//----- nvinfo : EIATTR_KPARAM_INFO
	.align		4
.L_28:
        /*0008*/ 	.byte	0x04, 0x17
        /*000a*/ 	.short	(.L_30 - .L_29)
.L_29:
        /*000c*/ 	.word	0x00000000
        /*0010*/ 	.short	0x0001
        /*0012*/ 	.short	0x0008
        /*0014*/ 	.byte	0x00, 0xf5, 0x21, 0x00


	//----- nvinfo : EIATTR_KPARAM_INFO
	.align		4
.L_30:
        /*0018*/ 	.byte	0x04, 0x17
        /*001a*/ 	.short	(.L_32 - .L_31)
.L_31:
        /*001c*/ 	.word	0x00000000
        /*0020*/ 	.short	0x0000
        /*0022*/ 	.short	0x0000
        /*0024*/ 	.byte	0x00, 0xf5, 0x21, 0x00


	//----- nvinfo : EIATTR_SPARSE_MMA_MASK
	.align		4
.L_32:
        /*0028*/ 	.byte	0x03, 0x50
        /*002a*/ 	.short	0x0000


	//----- nvinfo : EIATTR_MAXREG_COUNT
	.align		4
        /*002c*/ 	.byte	0x03, 0x1b
        /*002e*/ 	.short	0x00ff


	//----- nvinfo : EIATTR_NUM_BARRIERS
	.align		4
        /*0030*/ 	.byte	0x02, 0x4c
        /*0032*/ 	.byte	0x01
	.zero		1


	//----- nvinfo : EIATTR_MERCURY_ISA_VERSION
	.align		4
        /*0034*/ 	.byte	0x03, 0x5f
        /*0036*/ 	.short	0x0101


	//----- nvinfo : EIATTR_VRC_CTA_INIT_COUNT
	.align		4
        /*0038*/ 	.byte	0x02, 0x4a
	.zero		1
	.zero		1


	//----- nvinfo : EIATTR_EXIT_INSTR_OFFSETS
	.align		4
        /*003c*/ 	.byte	0x04, 0x1c
        /*003e*/ 	.short	(.L_34 - .L_33)


	//   ....[0]....
.L_33:
        /*0040*/ 	.word	0x000002c0


	//----- nvinfo : EIATTR_CBANK_PARAM_SIZE
	.align		4
.L_34:
        /*0044*/ 	.byte	0x03, 0x19
        /*0046*/ 	.short	0x0010


	//----- nvinfo : EIATTR_PARAM_CBANK
	.align		4
        /*0048*/ 	.byte	0x04, 0x0a
        /*004a*/ 	.short	(.L_36 - .L_35)
	.align		4
.L_35:
        /*004c*/ 	.word	index@(.nv.constant0._Z10stencil_ldPfS_)
        /*0050*/ 	.short	0x0380
        /*0052*/ 	.short	0x0010


	//----- nvinfo : EIATTR_SW_WAR
	.align		4
.L_36:
        /*0054*/ 	.byte	0x04, 0x36
        /*0056*/ 	.short	(.L_38 - .L_37)
.L_37:
        /*0058*/ 	.word	0x00000008
.L_38:


//--------------------- .nv.callgraph             --------------------------
	.section	.nv.callgraph,"",@"SHT_CUDA_CALLGRAPH"
	.align	4
	.sectionentsize	8
	.align		4
        /*0000*/ 	.word	0x00000000
	.align		4
        /*0004*/ 	.word	0xffffffff
	.align		4
        /*0008*/ 	.word	0x00000000
	.align		4
        /*000c*/ 	.word	0xfffffffe
	.align		4
        /*0010*/ 	.word	0x00000000
	.align		4
        /*0014*/ 	.word	0xfffffffd
	.align		4
        /*0018*/ 	.word	0x00000000
	.align		4
        /*001c*/ 	.word	0xfffffffc


//--------------------- .nv.constant3             --------------------------
	.section	.nv.constant3,"a",@progbits
	.align	4
.nv.constant3:
	.type		coef,@object
	.size		coef,(.L_0 - coef)
coef:
	.zero		20
.L_0:


//--------------------- .text._Z19stencil_ld_readonlyPfS_S_ --------------------------
	.section	.text._Z19stencil_ld_readonlyPfS_S_,"ax",@progbits
	.align	128
        .global         _Z19stencil_ld_readonlyPfS_S_
        .type           _Z19stencil_ld_readonlyPfS_S_,@function
        .size           _Z19stencil_ld_readonlyPfS_S_,(.L_x_2 - _Z19stencil_ld_readonlyPfS_S_)
        .other          _Z19stencil_ld_readonlyPfS_S_,@"STO_CUDA_ENTRY STV_DEFAULT"
_Z19stencil_ld_readonlyPfS_S_:
.text._Z19stencil_ld_readonlyPfS_S_:
[----:B------:R-:W-:Y:S01]  /*0000*/  LDC R1, c[0x0][0x37c] ;  /* 0x0000df00ff017b82 */ /* 0x000fe20000000800 */
[----:B------:R-:W0:Y:S07]  /*0010*/  S2R R10, SR_TID.X ;  /* 0x00000000000a7919 */ /* 0x000e2e0000002100 */
[----:B------:R-:W1:Y:S01]  /*0020*/  S2UR UR4, SR_CTAID.X ;  /* 0x00000000000479c3 */ /* 0x000e620000002500 */
[----:B------:R-:W2:Y:S07]  /*0030*/  LDCU.64 UR6, c[0x0][0x358] ;  /* 0x00006b00ff0677ac */ /* 0x000eae0008000a00 */
[----:B------:R-:W1:Y:S08]  /*0040*/  LDC R5, c[0x0][0x360] ;  /* 0x0000d800ff057b82 */ /* 0x000e700000000800 */
[----:B------:R-:W3:Y:S01]  /*0050*/  LDC.64 R2, c[0x0][0x380] ;  /* 0x0000e000ff027b82 */ /* 0x000ee20000000a00 */
[----:B0-----:R-:W-:Y:S01]  /*0060*/  ISETP.GT.U32.AND P0, PT, R10, 0x3, PT ;  /* 0x000000030a00780c */ /* 0x001fe20003f04070 */
[----:B-1----:R-:W-:-:S04]  /*0070*/  IMAD R5, R5, UR4, R10 ;  /* 0x0000000405057c24 */ /* 0x002fc8000f8e020a */
[----:B---3--:R-:W-:-:S05]  /*0080*/  IMAD.WIDE R2, R5, 0x4, R2 ;  /* 0x0000000405027825 */ /* 0x008fca00078e0202 */
[----:B--2---:R-:W2:Y:S04]  /*0090*/  LDG.E R7, desc[UR6][R2.64] ;  /* 0x0000000602077981 */ /* 0x004ea8000c1e1900 */
[----:B------:R-:W3:Y:S04]  /*00a0*/  @!P0 LDG.E R11, desc[UR6][R2.64+-0x10] ;  /* 0xfffff006020b8981 */ /* 0x000ee8000c1e1900 */
[----:B------:R0:W4:Y:S01]  /*00b0*/  @!P0 LDG.E R13, desc[UR6][R2.64+0x80] ;  /* 0x00008006020d8981 */ /* 0x000122000c1e1900 */
[----:B------:R-:W1:Y:S08]  /*00c0*/  LDC.64 R8, c[0x0][0x390] ;  /* 0x0000e400ff087b82 */ /* 0x000e700000000a00 */
[----:B------:R-:W5:Y:S01]  /*00d0*/  S2UR UR5, SR_CgaCtaId ;  /* 0x00000000000579c3 */ /* 0x000f620000008800 */
[----:B------:R-:W-:-:S07]  /*00e0*/  UMOV UR4, 0x400 ;  /* 0x0000040000047882 */ /* 0x000fce0000000000 */
[----:B0-----:R-:W0:Y:S01]  /*00f0*/  LDC.64 R2, c[0x0][0x388] ;  /* 0x0000e200ff027b82 */ /* 0x001e220000000a00 */
[----:B-1----:R-:W4:Y:S04]  /*0100*/  LDG.E.CONSTANT R0, desc[UR6][R8.64] ;  /* 0x0000000608007981 */ /* 0x002f28000c1e9900 */
[----:B------:R-:W4:Y:S04]  /*0110*/  LDG.E.CONSTANT R15, desc[UR6][R8.64+0x4] ;  /* 0x00000406080f7981 */ /* 0x000f28000c1e9900 */
[----:B------:R-:W4:Y:S04]  /*0120*/  LDG.E.CONSTANT R17, desc[UR6][R8.64+0x8] ;  /* 0x0000080608117981 */ /* 0x000f28000c1e9900 */
[----:B------:R-:W4:Y:S04]  /*0130*/  LDG.E.CONSTANT R6, desc[UR6][R8.64+0xc] ;  /* 0x00000c0608067981 */ /* 0x000f28000c1e9900 */
[----:B------:R1:W4:Y:S01]  /*0140*/  LDG.E.CONSTANT R4, desc[UR6][R8.64+0x10] ;  /* 0x0000100608047981 */ /* 0x000322000c1e9900 */
[----:B-----5:R-:W-:Y:S01]  /*0150*/  ULEA UR4, UR5, UR4, 0x18 ;  /* 0x0000000405047291 */ /* 0x020fe2000f8ec0ff */
[----:B0-----:R-:W-:-:S05]  /*0160*/  IMAD.WIDE R2, R5, 0x4, R2 ;  /* 0x0000000405027825 */ /* 0x001fca00078e0202 */
[----:B------:R-:W-:-:S05]  /*0170*/  LEA R10, R10, UR4, 0x2 ;  /* 0x000000040a0a7c11 */ /* 0x000fca000f8e10ff */
[----:B--2---:R-:W-:Y:S04]  /*0180*/  STS [R10+0x10], R7 ;  /* 0x000010070a007388 */ /* 0x004fe80000000800 */
[----:B---3--:R-:W-:Y:S04]  /*0190*/  @!P0 STS [R10], R11 ;  /* 0x0000000b0a008388 */ /* 0x008fe80000000800 */
[----:B----4-:R-:W-:Y:S01]  /*01a0*/  @!P0 STS [R10+0x90], R13 ;  /* 0x0000900d0a008388 */ /* 0x010fe20000000800 */
[----:B------:R-:W-:Y:S06]  /*01b0*/  BAR.SYNC.DEFER_BLOCKING 0x0 ;  /* 0x0000000000007b1d */ /* 0x000fec0000010000 */
[----:B------:R-:W0:Y:S04]  /*01c0*/  LDS R12, [R10+0x10] ;  /* 0x000010000a0c7984 */ /* 0x000e280000000800 */
[----:B------:R-:W-:Y:S04]  /*01d0*/  LDS R14, [R10+0x14] ;  /* 0x000014000a0e7984 */ /* 0x000fe80000000800 */
[----:B-1----:R-:W1:Y:S04]  /*01e0*/  LDS R9, [R10+0xc] ;  /* 0x00000c000a097984 */ /* 0x002e680000000800 */
[----:B------:R-:W-:Y:S04]  /*01f0*/  LDS R8, [R10+0x18] ;  /* 0x000018000a087984 */ /* 0x000fe80000000800 */
[----:B------:R-:W2:Y:S04]  /*0200*/  LDS R19, [R10+0x8] ;  /* 0x000008000a137984 */ /* 0x000ea80000000800 */
[----:B------:R-:W-:Y:S04]  /*0210*/  LDS R16, [R10+0x1c] ;  /* 0x00001c000a107984 */ /* 0x000fe80000000800 */
[----:B------:R-:W3:Y:S04]  /*0220*/  LDS R21, [R10+0x4] ;  /* 0x000004000a157984 */ /* 0x000ee80000000800 */
[----:B------:R-:W-:Y:S04]  /*0230*/  LDS R18, [R10+0x20] ;  /* 0x000020000a127984 */ /* 0x000fe80000000800 */
[----:B------:R-:W4:Y:S01]  /*0240*/  LDS R11, [R10] ;  /* 0x000000000a0b7984 */ /* 0x000f220000000800 */
[----:B0-----:R-:W-:-:S04]  /*0250*/  FADD R7, R12, -R12 ;  /* 0x8000000c0c077221 */ /* 0x001fc80000000000 */
[----:B------:R-:W-:Y:S01]  /*0260*/  FFMA R0, R0, R7, RZ ;  /* 0x0000000700007223 */ /* 0x000fe200000000ff */
[----:B-1----:R-:W-:-:S04]  /*0270*/  FADD R9, R14, -R9 ;  /* 0x800000090e097221 */ /* 0x002fc80000000000 */
[----:B------:R-:W-:Y:S01]  /*0280*/  FFMA R0, R15, R9, R0 ;  /* 0x000000090f007223 */ /* 0x000fe20000000000 */
[----:B--2---:R-:W-:-:S04]  /*0290*/  FADD R8, R8, -R19 ;  /* 0x8000001308087221 */ /* 0x004fc80000000000 */
[----:B------:R-:W-:Y:S01]  /*02a0*/  FFMA R17, R17, R8, R0 ;  /* 0x0000000811117223 */ /* 0x000fe20000000000 */
[----:B---3--:R-:W-:-:S04]  /*02b0*/  FADD R16, R16, -R21 ;  /* 0x8000001510107221 */ /* 0x008fc80000000000 */
[----:B------:R-:W-:Y:S01]  /*02c0*/  FFMA R17, R6, R16, R17 ;  /* 0x0000001006117223 */ /* 0x000fe20000000011 */
[----:B----4-:R-:W-:-:S04]  /*02d0*/  FADD R11, R18, -R11 ;  /* 0x8000000b120b7221 */ /* 0x010fc80000000000 */
[----:B------:R-:W-:-:S05]  /*02e0*/  FFMA R11, R4, R11, R17 ;  /* 0x0000000b040b7223 */ /* 0x000fca0000000011 */
[----:B------:R-:W-:Y:S01]  /*02f0*/  STG.E desc[UR6][R2.64], R11 ;  /* 0x0000000b02007986 */ /* 0x000fe2000c101906 */
[----:B------:R-:W-:Y:S05]  /*0300*/  EXIT ;  /* 0x000000000000794d */ /* 0x000fea0003800000 */
.L_x_0:
[----:B------:R-:W-:-:S00]  /*0310*/  BRA `(.L_x_0) ;  /* 0xfffffffc00fc7947 */ /* 0x000fc0000383ffff */
[----:B------:R-:W-:-:S00]  /*0320*/  NOP ;  /* 0x0000000000007918 */ /* 0x000fc00000000000 */
        /* <DEDUP_REMOVED lines=13> */
.L_x_2:


//--------------------- .text._Z10stencil_ldPfS_  --------------------------
	.section	.text._Z10stencil_ldPfS_,"ax",@progbits
	.align	128
        .global         _Z10stencil_ldPfS_
        .type           _Z10stencil_ldPfS_,@function
        .size           _Z10stencil_ldPfS_,(.L_x_3 - _Z10stencil_ldPfS_)
        .other          _Z10stencil_ldPfS_,@"STO_CUDA_ENTRY STV_DEFAULT"
_Z10stencil_ldPfS_:
.text._Z10stencil_ldPfS_:
[----:B------:R-:W-:Y:S01]  /*0000*/  LDC R1, c[0x0][0x37c] ;  /* 0x0000df00ff017b82 */ /* 0x000fe20000000800 */
[----:B------:R-:W0:Y:S07]  /*0010*/  S2R R7, SR_TID.X ;  /* 0x0000000000077919 */ /* 0x000e2e0000002100 */
[----:B------:R-:W1:Y:S01]  /*0020*/  S2UR UR4, SR_CTAID.X ;  /* 0x00000000000479c3 */ /* 0x000e620000002500 */
[----:B------:R-:W2:Y:S01]  /*0030*/  LDCU.64 UR6, c[0x0][0x358] ;  /* 0x00006b00ff0677ac */ /* 0x000ea20008000a00 */
[----:B------:R-:W3:Y:S06]  /*0040*/  LDCU.128 UR8, c[0x3][URZ] ;  /* 0x00c00000ff0877ac */ /* 0x000eec0008000c00 */
[----:B------:R-:W1:Y:S08]  /*0050*/  LDC R0, c[0x0][0x360] ;  /* 0x0000d800ff007b82 */ /* 0x000e700000000800 */
[----:B------:R-:W4:Y:S01]  /*0060*/  LDC.64 R2, c[0x0][0x380] ;  /* 0x0000e000ff027b82 */ /* 0x000f220000000a00 */
[----:B0-----:R-:W-:Y:S01]  /*0070*/  ISETP.GT.U32.AND P0, PT, R7, 0x3, PT ;  /* 0x000000030700780c */ /* 0x001fe20003f04070 */
[----:B-1----:R-:W-:-:S04]  /*0080*/  IMAD R5, R0, UR4, R7 ;  /* 0x0000000400057c24 */ /* 0x002fc8000f8e0207 */
[----:B----4-:R-:W-:-:S05]  /*0090*/  IMAD.WIDE R2, R5, 0x4, R2 ;  /* 0x0000000405027825 */ /* 0x010fca00078e0202 */
[----:B--2---:R-:W2:Y:S04]  /*00a0*/  LDG.E R0, desc[UR6][R2.64] ;  /* 0x0000000602007981 */ /* 0x004ea8000c1e1900 */
[----:B------:R-:W4:Y:S04]  /*00b0*/  @!P0 LDG.E R4, desc[UR6][R2.64+-0x10] ;  /* 0xfffff00602048981 */ /* 0x000f28000c1e1900 */
[----:B------:R0:W5:Y:S01]  /*00c0*/  @!P0 LDG.E R6, desc[UR6][R2.64+0x80] ;  /* 0x0000800602068981 */ /* 0x000162000c1e1900 */
[----:B------:R-:W1:Y:S01]  /*00d0*/  S2UR UR5, SR_CgaCtaId ;  /* 0x00000000000579c3 */ /* 0x000e620000008800 */
[----:B------:R-:W-:-:S07]  /*00e0*/  UMOV UR4, 0x400 ;  /* 0x0000040000047882 */ /* 0x000fce0000000000 */
[----:B0-----:R-:W0:Y:S01]  /*00f0*/  LDC.64 R2, c[0x0][0x388] ;  /* 0x0000e200ff027b82 */ /* 0x001e220000000a00 */
[----:B-1----:R-:W-:-:S06]  /*0100*/  ULEA UR4, UR5, UR4, 0x18 ;  /* 0x0000000405047291 */ /* 0x002fcc000f8ec0ff */
[----:B------:R-:W-:Y:S01]  /*0110*/  LEA R7, R7, UR4, 0x2 ;  /* 0x0000000407077c11 */ /* 0x000fe2000f8e10ff */
[----:B0-----:R-:W-:-:S04]  /*0120*/  IMAD.WIDE R2, R5, 0x4, R2 ;  /* 0x0000000405027825 */ /* 0x001fc800078e0202 */
[----:B------:R-:W0:Y:S01]  /*0130*/  LDCU UR4, c[0x3][0x10] ;  /* 0x00c00200ff0477ac */ /* 0x000e220008000800 */
[----:B--2---:R-:W-:Y:S04]  /*0140*/  STS [R7+0x10], R0 ;  /* 0x0000100007007388 */ /* 0x004fe80000000800 */
[----:B----4-:R-:W-:Y:S04]  /*0150*/  @!P0 STS [R7], R4 ;  /* 0x0000000407008388 */ /* 0x010fe80000000800 */
[----:B-----5:R-:W-:Y:S01]  /*0160*/  @!P0 STS [R7+0x90], R6 ;  /* 0x0000900607008388 */ /* 0x020fe20000000800 */
[----:B------:R-:W-:Y:S06]  /*0170*/  BAR.SYNC.DEFER_BLOCKING 0x0 ;  /* 0x0000000000007b1d */ /* 0x000fec0000010000 */
[----:B------:R-:W1:Y:S04]  /*0180*/  LDS R8, [R7+0x10] ;  /* 0x0000100007087984 */ /* 0x000e680000000800 */
[----:B------:R-:W-:Y:S04]  /*0190*/  LDS R9, [R7+0x14] ;  /* 0x0000140007097984 */ /* 0x000fe80000000800 */
[----:B------:R-:W2:Y:S04]  /*01a0*/  LDS R10, [R7+0xc] ;  /* 0x00000c00070a7984 */ /* 0x000ea80000000800 */
[----:B------:R-:W-:Y:S04]  /*01b0*/  LDS R11, [R7+0x18] ;  /* 0x00001800070b7984 */ /* 0x000fe80000000800 */
[----:B------:R-:W4:Y:S04]  /*01c0*/  LDS R12, [R7+0x8] ;  /* 0x00000800070c7984 */ /* 0x000f280000000800 */
[----:B------:R-:W-:Y:S04]  /*01d0*/  LDS R13, [R7+0x1c] ;  /* 0x00001c00070d7984 */ /* 0x000fe80000000800 */
[----:B------:R-:W5:Y:S04]  /*01e0*/  LDS R14, [R7+0x4] ;  /* 0x00000400070e7984 */ /* 0x000f680000000800 */
[----:B------:R-:W-:Y:S04]  /*01f0*/  LDS R15, [R7+0x20] ;  /* 0x00002000070f7984 */ /* 0x000fe80000000800 */
[----:B------:R-:W0:Y:S01]  /*0200*/  LDS R4, [R7] ;  /* 0x0000000007047984 */ /* 0x000e220000000800 */
[----:B-1----:R-:W-:-:S04]  /*0210*/  FADD R0, R8, -R8 ;  /* 0x8000000808007221 */ /* 0x002fc80000000000 */
[----:B---3--:R-:W-:Y:S01]  /*0220*/  FFMA R0, R0, UR8, RZ ;  /* 0x0000000800007c23 */ /* 0x008fe200080000ff */
[----:B--2---:R-:W-:-:S04]  /*0230*/  FADD R9, R9, -R10 ;  /* 0x8000000a09097221 */ /* 0x004fc80000000000 */
[----:B------:R-:W-:Y:S01]  /*0240*/  FFMA R0, R9, UR9, R0 ;  /* 0x0000000909007c23 */ /* 0x000fe20008000000 */
[----:B----4-:R-:W-:-:S04]  /*0250*/  FADD R11, R11, -R12 ;  /* 0x8000000c0b0b7221 */ /* 0x010fc80000000000 */
[----:B------:R-:W-:Y:S01]  /*0260*/  FFMA R0, R11, UR10, R0 ;  /* 0x0000000a0b007c23 */ /* 0x000fe20008000000 */
[----:B-----5:R-:W-:-:S04]  /*0270*/  FADD R13, R13, -R14 ;  /* 0x8000000e0d0d7221 */ /* 0x020fc80000000000 */
[----:B------:R-:W-:Y:S01]  /*0280*/  FFMA R0, R13, UR11, R0 ;  /* 0x0000000b0d007c23 */ /* 0x000fe20008000000 */
[----:B0-----:R-:W-:-:S04]  /*0290*/  FADD R15, R15, -R4 ;  /* 0x800000040f0f7221 */ /* 0x001fc80000000000 */
[----:B------:R-:W-:-:S05]  /*02a0*/  FFMA R15, R15, UR4, R0 ;  /* 0x000000040f0f7c23 */ /* 0x000fca0008000000 */
[----:B------:R-:W-:Y:S01]  /*02b0*/  STG.E desc[UR6][R2.64], R15 ;  /* 0x0000000f02007986 */ /* 0x000fe2000c101906 */
[----:B------:R-:W-:Y:S05]  /*02c0*/  EXIT ;  /* 0x000000000000794d */ /* 0x000fea0003800000 */
.L_x_1:
        /* <DEDUP_REMOVED lines=11> */
.L_x_3:


//--------------------- .nv.shared._Z19stencil_ld_readonlyPfS_S_ --------------------------
	.section	.nv.shared._Z19stencil_ld_readonlyPfS_S_,"aw",@nobits
	.sectionflags	@""
	.align	4
.nv.shared._Z19stencil_ld_readonlyPfS_S_:
	.zero		1184


//--------------------- .nv.shared.reserved.0     --------------------------
	.section	.nv.shared.reserved.0,"aw",@nobits
	.weak		__nv_reservedSMEM_offset_0_alias
	.size		__nv_reservedSMEM_offset_0_alias, 0, 64
	.other		__nv_reservedSMEM_offset_0_alias,@"STO_CUDA_RESERVED_SHARED STV_DEFAULT"
__nv_reservedSMEM_offset_0_alias:
	.zero		0
	.zero		64


//--------------------- .nv.shared._Z10stencil_ldPfS_ --------------------------
	.section	.nv.shared._Z10stencil_ldPfS_,"aw",@nobits
	.sectionflags	@""
	.align	4
.nv.shared._Z10stencil_ldPfS_:
	.zero		1184


//--------------------- .nv.constant0._Z19stencil_ld_readonlyPfS_S_ --------------------------
	.section	.nv.constant0._Z19stencil_ld_readonlyPfS_S_,"a",@progbits
	.sectionflags	@""
	.align	4
.nv.constant0._Z19stencil_ld_readonlyPfS_S_:
	.zero		920


//--------------------- .nv.constant0._Z10stencil_ldPfS_ --------------------------
	.section	.nv.constant0._Z10stencil_ldPfS_,"a",@progbits
	.sectionflags	@""
	.align	4
.nv.constant0._Z10stencil_ldPfS_:
	.zero		912


//--------------------- SYMBOLS --------------------------

	.type		.nv.reservedSmem.offset0,@object
	.size		.nv.reservedSmem.offset0,0x4
	.type		.nv.reservedSmem.cap,@object
	.size		.nv.reservedSmem.cap,0x4
